//
// Generated by NVIDIA NVVM Compiler
//
// Compiler Build ID: CL-36424714
// Cuda compilation tools, release 13.0, V13.0.88
// Based on NVVM 20.0.0
//

.version 9.0
.target sm_100
.address_size 64

	// .globl	_Z13reluUpdateGPUPfS_S_S_fiii

.visible .entry _Z13reluUpdateGPUPfS_S_S_fiii(
	.param .u64 .ptr .align 1 _Z13reluUpdateGPUPfS_S_S_fiii_param_0,
	.param .u64 .ptr .align 1 _Z13reluUpdateGPUPfS_S_S_fiii_param_1,
	.param .u64 .ptr .align 1 _Z13reluUpdateGPUPfS_S_S_fiii_param_2,
	.param .u64 .ptr .align 1 _Z13reluUpdateGPUPfS_S_S_fiii_param_3,
	.param .f32 _Z13reluUpdateGPUPfS_S_S_fiii_param_4,
	.param .u32 _Z13reluUpdateGPUPfS_S_S_fiii_param_5,
	.param .u32 _Z13reluUpdateGPUPfS_S_S_fiii_param_6,
	.param .u32 _Z13reluUpdateGPUPfS_S_S_fiii_param_7
)
{
	.reg .pred 	%p<3>;
	.reg .b32 	%r<15>;
	.reg .b32 	%f<10>;
	.reg .b64 	%rd<15>;

	ld.param.u64 	%rd1, [_Z13reluUpdateGPUPfS_S_S_fiii_param_0];
	ld.param.u64 	%rd2, [_Z13reluUpdateGPUPfS_S_S_fiii_param_1];
	ld.param.u64 	%rd3, [_Z13reluUpdateGPUPfS_S_S_fiii_param_2];
	ld.param.u64 	%rd4, [_Z13reluUpdateGPUPfS_S_S_fiii_param_3];
	ld.param.f32 	%f1, [_Z13reluUpdateGPUPfS_S_S_fiii_param_4];
	ld.param.u32 	%r5, [_Z13reluUpdateGPUPfS_S_S_fiii_param_5];
	ld.param.u32 	%r3, [_Z13reluUpdateGPUPfS_S_S_fiii_param_6];
	ld.param.u32 	%r4, [_Z13reluUpdateGPUPfS_S_S_fiii_param_7];
	mov.u32 	%r6, %ctaid.x;
	mov.u32 	%r7, %ntid.x;
	mov.u32 	%r8, %tid.x;
	mad.lo.s32 	%r1, %r6, %r7, %r8;
	mul.lo.s32 	%r9, %r3, %r5;
	mul.lo.s32 	%r10, %r9, %r4;
	setp.gt.s32 	%p1, %r1, %r10;
	@%p1 bra 	$L__BB0_3;
	cvta.to.global.u64 	%rd5, %rd2;
	cvta.to.global.u64 	%rd6, %rd1;
	mul.wide.s32 	%rd7, %r1, 4;
	add.s64 	%rd8, %rd5, %rd7;
	ld.global.f32 	%f2, [%rd8];
	mul.f32 	%f3, %f1, %f2;
	add.s64 	%rd9, %rd6, %rd7;
	ld.global.f32 	%f4, [%rd9];
	sub.f32 	%f5, %f4, %f3;
	st.global.f32 	[%rd9], %f5;
	mov.b32 	%r11, 0;
	st.global.u32 	[%rd8], %r11;
	mul.lo.s32 	%r2, %r4, %r3;
	rem.s32 	%r12, %r1, %r2;
	setp.ne.s32 	%p2, %r12, 0;
	@%p2 bra 	$L__BB0_3;
	div.s32 	%r13, %r1, %r2;
	cvta.to.global.u64 	%rd10, %rd4;
	mul.wide.s32 	%rd11, %r13, 4;
	add.s64 	%rd12, %rd10, %rd11;
	ld.global.f32 	%f6, [%rd12];
	mul.f32 	%f7, %f1, %f6;
	cvta.to.global.u64 	%rd13, %rd3;
	add.s64 	%rd14, %rd13, %rd11;
	ld.global.f32 	%f8, [%rd14];
	sub.f32 	%f9, %f8, %f7;
	st.global.f32 	[%rd14], %f9;
	mov.b32 	%r14, 0;
	st.global.u32 	[%rd12], %r14;
$L__BB0_3:
	ret;

}
	// .globl	_Z12linearUpdatePfS_S_S_fii
.visible .entry _Z12linearUpdatePfS_S_S_fii(
	.param .u64 .ptr .align 1 _Z12linearUpdatePfS_S_S_fii_param_0,
	.param .u64 .ptr .align 1 _Z12linearUpdatePfS_S_S_fii_param_1,
	.param .u64 .ptr .align 1 _Z12linearUpdatePfS_S_S_fii_param_2,
	.param .u64 .ptr .align 1 _Z12linearUpdatePfS_S_S_fii_param_3,
	.param .f32 _Z12linearUpdatePfS_S_S_fii_param_4,
	.param .u32 _Z12linearUpdatePfS_S_S_fii_param_5,
	.param .u32 _Z12linearUpdatePfS_S_S_fii_param_6
)
{
	.reg .pred 	%p<3>;
	.reg .b32 	%r<12>;
	.reg .b32 	%f<10>;
	.reg .b64 	%rd<15>;

	ld.param.u64 	%rd1, [_Z12linearUpdatePfS_S_S_fii_param_0];
	ld.param.u64 	%rd2, [_Z12linearUpdatePfS_S_S_fii_param_1];
	ld.param.u64 	%rd3, [_Z12linearUpdatePfS_S_S_fii_param_2];
	ld.param.u64 	%rd4, [_Z12linearUpdatePfS_S_S_fii_param_3];
	ld.param.f32 	%f1, [_Z12linearUpdatePfS_S_S_fii_param_4];
	ld.param.u32 	%r3, [_Z12linearUpdatePfS_S_S_fii_param_5];
	ld.param.u32 	%r2, [_Z12linearUpdatePfS_S_S_fii_param_6];
	mov.u32 	%r4, %ctaid.x;
	mov.u32 	%r5, %ntid.x;
	mov.u32 	%r6, %tid.x;
	mad.lo.s32 	%r1, %r4, %r5, %r6;
	mul.lo.s32 	%r7, %r2, %r3;
	setp.ge.s32 	%p1, %r1, %r7;
	@%p1 bra 	$L__BB1_3;
	cvta.to.global.u64 	%rd5, %rd2;
	cvta.to.global.u64 	%rd6, %rd1;
	mul.wide.s32 	%rd7, %r1, 4;
	add.s64 	%rd8, %rd5, %rd7;
	ld.global.f32 	%f2, [%rd8];
	mul.f32 	%f3, %f1, %f2;
	add.s64 	%rd9, %rd6, %rd7;
	ld.global.f32 	%f4, [%rd9];
	sub.f32 	%f5, %f4, %f3;
	st.global.f32 	[%rd9], %f5;
	mov.b32 	%r8, 0;
	st.global.u32 	[%rd8], %r8;
	rem.s32 	%r9, %r1, %r2;
	setp.ne.s32 	%p2, %r9, 0;
	@%p2 bra 	$L__BB1_3;
	div.s32 	%r10, %r1, %r2;
	cvta.to.global.u64 	%rd10, %rd4;
	mul.wide.s32 	%rd11, %r10, 4;
	add.s64 	%rd12, %rd10, %rd11;
	ld.global.f32 	%f6, [%rd12];
	mul.f32 	%f7, %f1, %f6;
	cvta.to.global.u64 	%rd13, %rd3;
	add.s64 	%rd14, %rd13, %rd11;
	ld.global.f32 	%f8, [%rd14];
	sub.f32 	%f9, %f8, %f7;
	st.global.f32 	[%rd14], %f9;
	mov.b32 	%r11, 0;
	st.global.u32 	[%rd12], %r11;
$L__BB1_3:
	ret;

}


// ===== COMPILED SASS (sm_100) =====

	.target	sm_100

	.elftype	@"ET_EXEC"


//--------------------- .note.nv.tkinfo           --------------------------
	.section	.note.nv.tkinfo,"",@"SHT_NOTE"
	.sectionflags	@"SHF_NOTE_NV_TKINFO"
	.tkinfo
        /*0018*/ 	.word	0x00000002
        /*0030*/ 	.string	""
        /*0030*/ 	.string	"ptxas"
        /*0030*/ 	.string	"Cuda compilation tools, release 13.0, V13.0.88"
        /*0030*/ 	.string	"Build cuda_13.0.r13.0/compiler.36424714_0"
        /*0030*/ 	.string	"-arch sm_100 -m 64 "



//--------------------- .note.nv.cuinfo           --------------------------
	.section	.note.nv.cuinfo,"",@"SHT_NOTE"
	.sectionflags	@"SHF_NOTE_NV_CUINFO"
        /*0018*/ 	.short	0x0002
        /*001a*/ 	.short	0x0064
        /*001c*/ 	.short	0x0082
	.zero		2


//--------------------- .nv.info                  --------------------------
	.section	.nv.info,"",@"SHT_CUDA_INFO"
	.align	4


	//----- nvinfo : EIATTR_REGCOUNT
	.align		4
        /*0000*/ 	.byte	0x04, 0x2f
        /*0002*/ 	.short	(.L_1 - .L_0)
	.align		4
.L_0:
        /*0004*/ 	.word	index@(_Z13reluUpdateGPUPfS_S_S_fiii)
        /*0008*/ 	.word	0x00000012


	//----- nvinfo : EIATTR_FRAME_SIZE
	.align		4
.L_1:
        /*000c*/ 	.byte	0x04, 0x11
        /*000e*/ 	.short	(.L_3 - .L_2)
	.align		4
.L_2:
        /*0010*/ 	.word	index@(_Z13reluUpdateGPUPfS_S_S_fiii)
        /*0014*/ 	.word	0x00000000


	//----- nvinfo : EIATTR_REGCOUNT
	.align		4
.L_3:
        /*0018*/ 	.byte	0x04, 0x2f
        /*001a*/ 	.short	(.L_5 - .L_4)
	.align		4
.L_4:
        /*001c*/ 	.word	index@(_Z12linearUpdatePfS_S_S_fii)
        /*0020*/ 	.word	0x00000012


	//----- nvinfo : EIATTR_FRAME_SIZE
	.align		4
.L_5:
        /*0024*/ 	.byte	0x04, 0x11
        /*0026*/ 	.short	(.L_7 - .L_6)
	.align		4
.L_6:
        /*0028*/ 	.word	index@(_Z12linearUpdatePfS_S_S_fii)
        /*002c*/ 	.word	0x00000000


	//----- nvinfo : EIATTR_MIN_STACK_SIZE
	.align		4
.L_7:
        /*0030*/ 	.byte	0x04, 0x12
        /*0032*/ 	.short	(.L_9 - .L_8)
	.align		4
.L_8:
        /*0034*/ 	.word	index@(_Z12linearUpdatePfS_S_S_fii)
        /*0038*/ 	.word	0x00000000


	//----- nvinfo : EIATTR_MIN_STACK_SIZE
	.align		4
.L_9:
        /*003c*/ 	.byte	0x04, 0x12
        /*003e*/ 	.short	(.L_11 - .L_10)
	.align		4
.L_10:
        /*0040*/ 	.word	index@(_Z13reluUpdateGPUPfS_S_S_fiii)
        /*0044*/ 	.word	0x00000000
.L_11:


//--------------------- .nv.compat                --------------------------
	.section	.nv.compat,"",@"SHT_CUDA_COMPAT_INFO"
	.align	4
        /*0000*/ 	.byte	0x02, 0x09, 0x00, 0x00, 0x02, 0x02, 0x01, 0x00, 0x02, 0x05, 0x05, 0x00, 0x03, 0x07, 0x01, 0x01
        /*0010*/ 	.byte	0x02, 0x03, 0x00, 0x00, 0x02, 0x06, 0x01, 0x00, 0x04, 0x0b, 0x08, 0x00, 0x09, 0x00, 0x00, 0x00
        /*0020*/ 	.byte	0x00, 0x00, 0x00, 0x00


//--------------------- .nv.info._Z12linearUpdatePfS_S_S_fii --------------------------
	.section	.nv.info._Z12linearUpdatePfS_S_S_fii,"",@"SHT_CUDA_INFO"
	.sectionflags	@""
	.align	4


	//----- nvinfo : EIATTR_CUDA_API_VERSION
	.align		4
        /*0000*/ 	.byte	0x04, 0x37
        /*0002*/ 	.short	(.L_13 - .L_12)
.L_12:
        /*0004*/ 	.word	0x00000082


	//----- nvinfo : EIATTR_KPARAM_INFO
	.align		4
.L_13:
        /*0008*/ 	.byte	0x04, 0x17
        /*000a*/ 	.short	(.L_15 - .L_14)
.L_14:
        /*000c*/ 	.word	0x00000000
        /*0010*/ 	.short	0x0006
        /*0012*/ 	.short	0x0028
        /*0014*/ 	.byte	0x00, 0xf0, 0x11, 0x00


	//----- nvinfo : EIATTR_KPARAM_INFO
	.align		4
.L_15:
        /*0018*/ 	.byte	0x04, 0x17
        /*001a*/ 	.short	(.L_17 - .L_16)
.L_16:
        /*001c*/ 	.word	0x00000000
        /*0020*/ 	.short	0x0005
        /*0022*/ 	.short	0x0024
        /*0024*/ 	.byte	0x00, 0xf0, 0x11, 0x00


	//----- nvinfo : EIATTR_KPARAM_INFO
	.align		4
.L_17:
        /*0028*/ 	.byte	0x04, 0x17
        /*002a*/ 	.short	(.L_19 - .L_18)
.L_18:
        /*002c*/ 	.word	0x00000000
        /*0030*/ 	.short	0x0004
        /*0032*/ 	.short	0x0020
        /*0034*/ 	.byte	0x00, 0xf0, 0x11, 0x00


	//----- nvinfo : EIATTR_KPARAM_INFO
	.align		4
.L_19:
        /*0038*/ 	.byte	0x04, 0x17
        /*003a*/ 	.short	(.L_21 - .L_20)
.L_20:
        /*003c*/ 	.word	0x00000000
        /*0040*/ 	.short	0x0003
        /*0042*/ 	.short	0x0018
        /*0044*/ 	.byte	0x00, 0xf5, 0x21, 0x00


	//----- nvinfo : EIATTR_KPARAM_INFO
	.align		4
.L_21:
        /*0048*/ 	.byte	0x04, 0x17
        /*004a*/ 	.short	(.L_23 - .L_22)
.L_22:
        /*004c*/ 	.word	0x00000000
        /*0050*/ 	.short	0x0002
        /*0052*/ 	.short	0x0010
        /*0054*/ 	.byte	0x00, 0xf5, 0x21, 0x00


	//----- nvinfo : EIATTR_KPARAM_INFO
	.align		4
.L_23:
        /*0058*/ 	.byte	0x04, 0x17
        /*005a*/ 	.short	(.L_25 - .L_24)
.L_24:
        /*005c*/ 	.word	0x00000000
        /*0060*/ 	.short	0x0001
        /*0062*/ 	.short	0x0008
        /*0064*/ 	.byte	0x00, 0xf5, 0x21, 0x00


	//----- nvinfo : EIATTR_KPARAM_INFO
	.align		4
.L_25:
        /*0068*/ 	.byte	0x04, 0x17
        /*006a*/ 	.short	(.L_27 - .L_26)
.L_26:
        /*006c*/ 	.word	0x00000000
        /*0070*/ 	.short	0x0000
        /*0072*/ 	.short	0x0000
        /*0074*/ 	.byte	0x00, 0xf5, 0x21, 0x00


	//----- nvinfo : EIATTR_SPARSE_MMA_MASK
	.align		4
.L_27:
        /*0078*/ 	.byte	0x03, 0x50
        /*007a*/ 	.short	0x0000


	//----- nvinfo : EIATTR_MAXREG_COUNT
	.align		4
        /*007c*/ 	.byte	0x03, 0x1b
        /*007e*/ 	.short	0x00ff


	//----- nvinfo : EIATTR_MERCURY_ISA_VERSION
	.align		4
        /*0080*/ 	.byte	0x03, 0x5f
        /*0082*/ 	.short	0x0101


	//----- nvinfo : EIATTR_VRC_CTA_INIT_COUNT
	.align		4
        /*0084*/ 	.byte	0x02, 0x4a
	.zero		1
	.zero		1


	//----- nvinfo : EIATTR_EXIT_INSTR_OFFSETS
	.align		4
        /*0088*/ 	.byte	0x04, 0x1c
        /*008a*/ 	.short	(.L_29 - .L_28)


	//   ....[0]....
.L_28:
        /*008c*/ 	.word	0x00000090


	//   ....[1]....
        /*0090*/ 	.word	0x000002d0


	//   ....[2]....
        /*0094*/ 	.word	0x000003e0


	//----- nvinfo : EIATTR_CBANK_PARAM_SIZE
	.align		4
.L_29:
        /*0098*/ 	.byte	0x03, 0x19
        /*009a*/ 	.short	0x002c


	//----- nvinfo : EIATTR_PARAM_CBANK
	.align		4
        /*009c*/ 	.byte	0x04, 0x0a
        /*009e*/ 	.short	(.L_31 - .L_30)
	.align		4
.L_30:
        /*00a0*/ 	.word	index@(.nv.constant0._Z12linearUpdatePfS_S_S_fii)
        /*00a4*/ 	.short	0x0380
        /*00a6*/ 	.short	0x002c


	//----- nvinfo : EIATTR_SW_WAR
	.align		4
.L_31:
        /*00a8*/ 	.byte	0x04, 0x36
        /*00aa*/ 	.short	(.L_33 - .L_32)
.L_32:
        /*00ac*/ 	.word	0x00000008
.L_33:


//--------------------- .nv.info._Z13reluUpdateGPUPfS_S_S_fiii --------------------------
	.section	.nv.info._Z13reluUpdateGPUPfS_S_S_fiii,"",@"SHT_CUDA_INFO"
	.sectionflags	@""
	.align	4


	//----- nvinfo : EIATTR_CUDA_API_VERSION
	.align		4
        /*0000*/ 	.byte	0x04, 0x37
        /*0002*/ 	.short	(.L_35 - .L_34)
.L_34:
        /*0004*/ 	.word	0x00000082


	//----- nvinfo : EIATTR_KPARAM_INFO
	.align		4
.L_35:
        /*0008*/ 	.byte	0x04, 0x17
        /*000a*/ 	.short	(.L_37 - .L_36)
.L_36:
        /*000c*/ 	.word	0x00000000
        /*0010*/ 	.short	0x0007
        /*0012*/ 	.short	0x002c
        /*0014*/ 	.byte	0x00, 0xf0, 0x11, 0x00


	//----- nvinfo : EIATTR_KPARAM_INFO
	.align		4
.L_37:
        /*0018*/ 	.byte	0x04, 0x17
        /*001a*/ 	.short	(.L_39 - .L_38)
.L_38:
        /*001c*/ 	.word	0x00000000
        /*0020*/ 	.short	0x0006
        /*0022*/ 	.short	0x0028
        /*0024*/ 	.byte	0x00, 0xf0, 0x11, 0x00


	//----- nvinfo : EIATTR_KPARAM_INFO
	.align		4
.L_39:
        /*0028*/ 	.byte	0x04, 0x17
        /*002a*/ 	.short	(.L_41 - .L_40)
.L_40:
        /*002c*/ 	.word	0x00000000
        /*0030*/ 	.short	0x0005
        /*0032*/ 	.short	0x0024
        /*0034*/ 	.byte	0x00, 0xf0, 0x11, 0x00


	//----- nvinfo : EIATTR_KPARAM_INFO
	.align		4
.L_41:
        /*0038*/ 	.byte	0x04, 0x17
        /*003a*/ 	.short	(.L_43 - .L_42)
.L_42:
        /*003c*/ 	.word	0x00000000
        /*0040*/ 	.short	0x0004
        /*0042*/ 	.short	0x0020
        /*0044*/ 	.byte	0x00, 0xf0, 0x11, 0x00


	//----- nvinfo : EIATTR_KPARAM_INFO
	.align		4
.L_43:
        /*0048*/ 	.byte	0x04, 0x17
        /*004a*/ 	.short	(.L_45 - .L_44)
.L_44:
        /*004c*/ 	.word	0x00000000
        /*0050*/ 	.short	0x0003
        /*0052*/ 	.short	0x0018
        /*0054*/ 	.byte	0x00, 0xf5, 0x21, 0x00


	//----- nvinfo : EIATTR_KPARAM_INFO
	.align		4
.L_45:
        /*0058*/ 	.byte	0x04, 0x17
        /*005a*/ 	.short	(.L_47 - .L_46)
.L_46:
        /*005c*/ 	.word	0x00000000
        /*0060*/ 	.short	0x0002
        /*0062*/ 	.short	0x0010
        /*0064*/ 	.byte	0x00, 0xf5, 0x21, 0x00


	//----- nvinfo : EIATTR_KPARAM_INFO
	.align		4
.L_47:
        /*0068*/ 	.byte	0x04, 0x17
        /*006a*/ 	.short	(.L_49 - .L_48)
.L_48:
        /*006c*/ 	.word	0x00000000
        /*0070*/ 	.short	0x0001
        /*0072*/ 	.short	0x0008
        /*0074*/ 	.byte	0x00, 0xf5, 0x21, 0x00


	//----- nvinfo : EIATTR_KPARAM_INFO
	.align		4
.L_49:
        /*0078*/ 	.byte	0x04, 0x17
        /*007a*/ 	.short	(.L_51 - .L_50)
.L_50:
        /*007c*/ 	.word	0x00000000
        /*0080*/ 	.short	0x0000
        /*0082*/ 	.short	0x0000
        /*0084*/ 	.byte	0x00, 0xf5, 0x21, 0x00


	//----- nvinfo : EIATTR_SPARSE_MMA_MASK
	.align		4
.L_51:
        /*0088*/ 	.byte	0x03, 0x50
        /*008a*/ 	.short	0x0000


	//----- nvinfo : EIATTR_MAXREG_COUNT
	.align		4
        /*008c*/ 	.byte	0x03, 0x1b
        /*008e*/ 	.short	0x00ff


	//----- nvinfo : EIATTR_MERCURY_ISA_VERSION
	.align		4
        /*0090*/ 	.byte	0x03, 0x5f
        /*0092*/ 	.short	0x0101


	//----- nvinfo : EIATTR_VRC_CTA_INIT_COUNT
	.align		4
        /*0094*/ 	.byte	0x02, 0x4a
	.zero		1
	.zero		1


	//----- nvinfo : EIATTR_EXIT_INSTR_OFFSETS
	.align		4
        /*0098*/ 	.byte	0x04, 0x1c
        /*009a*/ 	.short	(.L_53 - .L_52)


	//   ....[0]....
.L_52:
        /*009c*/ 	.word	0x000000a0


	//   ....[1]....
        /*00a0*/ 	.word	0x00000300


	//   ....[2]....
        /*00a4*/ 	.word	0x00000410


	//----- nvinfo : EIATTR_CBANK_PARAM_SIZE
	.align		4
.L_53:
        /*00a8*/ 	.byte	0x03, 0x19
        /*00aa*/ 	.short	0x0030


	//----- nvinfo : EIATTR_PARAM_CBANK
	.align		4
        /*00ac*/ 	.byte	0x04, 0x0a
        /*00ae*/ 	.short	(.L_55 - .L_54)
	.align		4
.L_54:
        /*00b0*/ 	.word	index@(.nv.constant0._Z13reluUpdateGPUPfS_S_S_fiii)
        /*00b4*/ 	.short	0x0380
        /*00b6*/ 	.short	0x0030


	//----- nvinfo : EIATTR_SW_WAR
	.align		4
.L_55:
        /*00b8*/ 	.byte	0x04, 0x36
        /*00ba*/ 	.short	(.L_57 - .L_56)
.L_56:
        /*00bc*/ 	.word	0x00000008
.L_57:


//--------------------- .nv.callgraph             --------------------------
	.section	.nv.callgraph,"",@"SHT_CUDA_CALLGRAPH"
	.align	4
	.sectionentsize	8
	.align		4
        /*0000*/ 	.word	0x00000000
	.align		4
        /*0004*/ 	.word	0xffffffff
	.align		4
        /*0008*/ 	.word	0x00000000
	.align		4
        /*000c*/ 	.word	0xfffffffe
	.align		4
        /*0010*/ 	.word	0x00000000
	.align		4
        /*0014*/ 	.word	0xfffffffd
	.align		4
        /*0018*/ 	.word	0x00000000
	.align		4
        /*001c*/ 	.word	0xfffffffc


//--------------------- .text._Z12linearUpdatePfS_S_S_fii --------------------------
	.section	.text._Z12linearUpdatePfS_S_S_fii,"ax",@progbits
	.align	128
        .global         _Z12linearUpdatePfS_S_S_fii
        .type           _Z12linearUpdatePfS_S_S_fii,@function
        .size           _Z12linearUpdatePfS_S_S_fii,(.L_x_2 - _Z12linearUpdatePfS_S_S_fii)
        .other          _Z12linearUpdatePfS_S_S_fii,@"STO_CUDA_ENTRY STV_DEFAULT"
_Z12linearUpdatePfS_S_S_fii:
.text._Z12linearUpdatePfS_S_S_fii:
[----:B------:R-:W-:Y:S01]  /*0000*/  LDC R1, c[0x0][0x37c] ;  /* 0x0000df00ff017b82 */ /* 0x000fe20000000800 */
[----:B------:R-:W0:Y:S07]  /*0010*/  S2R R2, SR_TID.X ;  /* 0x0000000000027919 */ /* 0x000e2e0000002100 */
[----:B------:R-:W0:Y:S01]  /*0020*/  S2UR UR4, SR_CTAID.X ;  /* 0x00000000000479c3 */ /* 0x000e220000002500 */
[----:B------:R-:W1:Y:S07]  /*0030*/  LDCU UR5, c[0x0][0x3a4] ;  /* 0x00007480ff0577ac */ /* 0x000e6e0008000800 */
[----:B------:R-:W0:Y:S08]  /*0040*/  LDC R7, c[0x0][0x360] ;  /* 0x0000d800ff077b82 */ /* 0x000e300000000800 */
[----:B------:R-:W1:Y:S01]  /*0050*/  LDC R0, c[0x0][0x3a8] ;  /* 0x0000ea00ff007b82 */ /* 0x000e620000000800 */
[----:B0-----:R-:W-:-:S02]  /*0060*/  IMAD R7, R7, UR4, R2 ;  /* 0x0000000407077c24 */ /* 0x001fc4000f8e0202 */
[----:B-1----:R-:W-:-:S05]  /*0070*/  IMAD R2, R0, UR5, RZ ;  /* 0x0000000500027c24 */ /* 0x002fca000f8e02ff */
[----:B------:R-:W-:-:S13]  /*0080*/  ISETP.GE.AND P0, PT, R7, R2, PT ;  /* 0x000000020700720c */ /* 0x000fda0003f06270 */
[----:B------:R-:W-:Y:S05]  /*0090*/  @P0 EXIT ;  /* 0x000000000000094d */ /* 0x000fea0003800000 */
[----:B------:R-:W0:Y:S01]  /*00a0*/  LDC.64 R2, c[0x0][0x388] ;  /* 0x0000e200ff027b82 */ /* 0x000e220000000a00 */
[----:B------:R-:W1:Y:S07]  /*00b0*/  LDCU.64 UR4, c[0x0][0x358] ;  /* 0x00006b00ff0477ac */ /* 0x000e6e0008000a00 */
[----:B------:R-:W2:Y:S01]  /*00c0*/  LDC.64 R4, c[0x0][0x380] ;  /* 0x0000e000ff047b82 */ /* 0x000ea20000000a00 */
[----:B------:R-:W-:Y:S01]  /*00d0*/  IABS R15, R0 ;  /* 0x00000000000f7213 */ /* 0x000fe20000000000 */
[----:B------:R-:W3:Y:S01]  /*00e0*/  LDCU UR6, c[0x0][0x3a0] ;  /* 0x00007400ff0677ac */ /* 0x000ee20008000800 */
[----:B0-----:R-:W-:-:S05]  /*00f0*/  IMAD.WIDE R2, R7, 0x4, R2 ;  /* 0x0000000407027825 */ /* 0x001fca00078e0202 */
[----:B-1----:R-:W3:Y:S01]  /*0100*/  LDG.E R6, desc[UR4][R2.64] ;  /* 0x0000000402067981 */ /* 0x002ee2000c1e1900 */
[----:B--2---:R-:W-:-:S05]  /*0110*/  IMAD.WIDE R4, R7, 0x4, R4 ;  /* 0x0000000407047825 */ /* 0x004fca00078e0204 */
[----:B------:R-:W3:Y:S01]  /*0120*/  LDG.E R11, desc[UR4][R4.64] ;  /* 0x00000004040b7981 */ /* 0x000ee2000c1e1900 */
[----:B------:R-:W0:Y:S08]  /*0130*/  I2F.RP R10, R15 ;  /* 0x0000000f000a7306 */ /* 0x000e300000209400 */
[----:B0-----:R-:W0:Y:S02]  /*0140*/  MUFU.RCP R10, R10 ;  /* 0x0000000a000a7308 */ /* 0x001e240000001000 */
[----:B0-----:R-:W-:-:S06]  /*0150*/  VIADD R8, R10, 0xffffffe ;  /* 0x0ffffffe0a087836 */ /* 0x001fcc0000000000 */
[----:B------:R0:W1:Y:S02]  /*0160*/  F2I.FTZ.U32.TRUNC.NTZ R9, R8 ;  /* 0x0000000800097305 */ /* 0x000064000021f000 */
[----:B0-----:R-:W-:Y:S02]  /*0170*/  HFMA2 R8, -RZ, RZ, 0, 0 ;  /* 0x00000000ff087431 */ /* 0x001fe400000001ff */
[----:B-1----:R-:W-:-:S04]  /*0180*/  IMAD.MOV R12, RZ, RZ, -R9 ;  /* 0x000000ffff0c7224 */ /* 0x002fc800078e0a09 */
[----:B------:R-:W-:Y:S01]  /*0190*/  IMAD R13, R12, R15, RZ ;  /* 0x0000000f0c0d7224 */ /* 0x000fe200078e02ff */
[----:B------:R-:W-:-:S03]  /*01a0*/  IABS R12, R7 ;  /* 0x00000007000c7213 */ /* 0x000fc60000000000 */
[----:B------:R-:W-:-:S06]  /*01b0*/  IMAD.HI.U32 R9, R9, R13, R8 ;  /* 0x0000000d09097227 */ /* 0x000fcc00078e0008 */
[----:B------:R-:W-:-:S04]  /*01c0*/  IMAD.HI.U32 R9, R9, R12, RZ ;  /* 0x0000000c09097227 */ /* 0x000fc800078e00ff */
[----:B------:R-:W-:-:S04]  /*01d0*/  IMAD.MOV R10, RZ, RZ, -R9 ;  /* 0x000000ffff0a7224 */ /* 0x000fc800078e0a09 */
[----:B------:R-:W-:-:S05]  /*01e0*/  IMAD R10, R15, R10, R12 ;  /* 0x0000000a0f0a7224 */ /* 0x000fca00078e020c */
[----:B------:R-:W-:Y:S02]  /*01f0*/  ISETP.GT.U32.AND P0, PT, R15, R10, PT ;  /* 0x0000000a0f00720c */ /* 0x000fe40003f04070 */
[----:B------:R-:W-:-:S11]  /*0200*/  ISETP.GE.AND P2, PT, R7, RZ, PT ;  /* 0x000000ff0700720c */ /* 0x000fd60003f46270 */
[----:B------:R-:W-:-:S04]  /*0210*/  @!P0 IADD3 R10, PT, PT, R10, -R15, RZ ;  /* 0x8000000f0a0a8210 */ /* 0x000fc80007ffe0ff */
[----:B------:R-:W-:Y:S01]  /*0220*/  ISETP.GT.U32.AND P1, PT, R15, R10, PT ;  /* 0x0000000a0f00720c */ /* 0x000fe20003f24070 */
[----:B------:R-:W-:Y:S01]  /*0230*/  IMAD.IADD R13, R10, 0x1, -R15 ;  /* 0x000000010a0d7824 */ /* 0x000fe200078e0a0f */
[----:B------:R-:W-:-:S04]  /*0240*/  LOP3.LUT R8, RZ, R0, RZ, 0x33, !PT ;  /* 0x00000000ff087212 */ /* 0x000fc800078e33ff */
[----:B------:R-:W-:Y:S02]  /*0250*/  SEL R13, R13, R10, !P1 ;  /* 0x0000000a0d0d7207 */ /* 0x000fe40004800000 */
[----:B------:R-:W-:Y:S02]  /*0260*/  ISETP.NE.AND P1, PT, R0, RZ, PT ;  /* 0x000000ff0000720c */ /* 0x000fe40003f25270 */
[----:B------:R-:W-:-:S04]  /*0270*/  @!P2 IADD3 R13, PT, PT, -R13, RZ, RZ ;  /* 0x000000ff0d0da210 */ /* 0x000fc80007ffe1ff */
[----:B------:R-:W-:-:S04]  /*0280*/  SEL R13, R8, R13, !P1 ;  /* 0x0000000d080d7207 */ /* 0x000fc80004800000 */
[----:B------:R-:W-:Y:S01]  /*0290*/  ISETP.NE.AND P2, PT, R13, RZ, PT ;  /* 0x000000ff0d00720c */ /* 0x000fe20003f45270 */
[----:B---3--:R-:W-:-:S05]  /*02a0*/  FFMA R11, -R6, UR6, R11 ;  /* 0x00000006060b7c23 */ /* 0x008fca000800010b */
[----:B------:R0:W-:Y:S04]  /*02b0*/  STG.E desc[UR4][R4.64], R11 ;  /* 0x0000000b04007986 */ /* 0x0001e8000c101904 */
[----:B------:R0:W-:Y:S03]  /*02c0*/  STG.E desc[UR4][R2.64], RZ ;  /* 0x000000ff02007986 */ /* 0x0001e6000c101904 */
[----:B------:R-:W-:Y:S05]  /*02d0*/  @P2 EXIT ;  /* 0x000000000000294d */ /* 0x000fea0003800000 */
[----:B------:R-:W-:Y:S01]  /*02e0*/  ISETP.GE.U32.AND P2, PT, R10, R15, PT ;  /* 0x0000000f0a00720c */ /* 0x000fe20003f46070 */
[----:B0-----:R-:W0:Y:S01]  /*02f0*/  LDC.64 R2, c[0x0][0x398] ;  /* 0x0000e600ff027b82 */ /* 0x001e220000000a00 */
[----:B------:R-:W-:Y:S01]  /*0300*/  LOP3.LUT R0, R7, R0, RZ, 0x3c, !PT ;  /* 0x0000000007007212 */ /* 0x000fe200078e3cff */
[----:B------:R-:W-:-:S03]  /*0310*/  @!P0 VIADD R9, R9, 0x1 ;  /* 0x0000000109098836 */ /* 0x000fc60000000000 */
[----:B------:R-:W-:-:S03]  /*0320*/  ISETP.GE.AND P3, PT, R0, RZ, PT ;  /* 0x000000ff0000720c */ /* 0x000fc60003f66270 */
[----:B------:R-:W1:Y:S04]  /*0330*/  LDC.64 R4, c[0x0][0x390] ;  /* 0x0000e400ff047b82 */ /* 0x000e680000000a00 */
[----:B------:R-:W-:-:S06]  /*0340*/  @P2 IADD3 R9, PT, PT, R9, 0x1, RZ ;  /* 0x0000000109092810 */ /* 0x000fcc0007ffe0ff */
[----:B------:R-:W-:-:S05]  /*0350*/  @!P3 IMAD.MOV R9, RZ, RZ, -R9 ;  /* 0x000000ffff09b224 */ /* 0x000fca00078e0a09 */
[----:B------:R-:W-:-:S05]  /*0360*/  SEL R9, R8, R9, !P1 ;  /* 0x0000000908097207 */ /* 0x000fca0004800000 */
[----:B0-----:R-:W-:-:S04]  /*0370*/  IMAD.WIDE R2, R9, 0x4, R2 ;  /* 0x0000000409027825 */ /* 0x001fc800078e0202 */
[----:B-1----:R-:W-:Y:S01]  /*0380*/  IMAD.WIDE R4, R9, 0x4, R4 ;  /* 0x0000000409047825 */ /* 0x002fe200078e0204 */
[----:B------:R-:W2:Y:S04]  /*0390*/  LDG.E R0, desc[UR4][R2.64] ;  /* 0x0000000402007981 */ /* 0x000ea8000c1e1900 */
[----:B------:R-:W2:Y:S02]  /*03a0*/  LDG.E R7, desc[UR4][R4.64] ;  /* 0x0000000404077981 */ /* 0x000ea4000c1e1900 */
[----:B--2---:R-:W-:-:S05]  /*03b0*/  FFMA R7, -R0, UR6, R7 ;  /* 0x0000000600077c23 */ /* 0x004fca0008000107 */
[----:B------:R-:W-:Y:S04]  /*03c0*/  STG.E desc[UR4][R4.64], R7 ;  /* 0x0000000704007986 */ /* 0x000fe8000c101904 */
[----:B------:R-:W-:Y:S01]  /*03d0*/  STG.E desc[UR4][R2.64], RZ ;  /* 0x000000ff02007986 */ /* 0x000fe2000c101904 */
[----:B------:R-:W-:Y:S05]  /*03e0*/  EXIT ;  /* 0x000000000000794d */ /* 0x000fea0003800000 */
.L_x_0:
[----:B------:R-:W-:-:S00]  /*03f0*/  BRA `(.L_x_0) ;  /* 0xfffffffc00fc7947 */ /* 0x000fc0000383ffff */
[----:B------:R-:W-:-:S00]  /*0400*/  NOP ;  /* 0x0000000000007918 */ /* 0x000fc00000000000 */
[----:B------:R-:W-:-:S00]  /*0410*/  NOP ;  /* 0x0000000000007918 */ /* 0x000fc00000000000 */
[----:B------:R-:W-:-:S00]  /*0420*/  NOP ;  /* 0x0000000000007918 */ /* 0x000fc00000000000 */
[----:B------:R-:W-:-:S00]  /*0430*/  NOP ;  /* 0x0000000000007918 */ /* 0x000fc00000000000 */
[----:B------:R-:W-:-:S00]  /*0440*/  NOP ;  /* 0x0000000000007918 */ /* 0x000fc00000000000 */
[----:B------:R-:W-:-:S00]  /*0450*/  NOP ;  /* 0x0000000000007918 */ /* 0x000fc00000000000 */
[----:B------:R-:W-:-:S00]  /*0460*/  NOP ;  /* 0x0000000000007918 */ /* 0x000fc00000000000 */
[----:B------:R-:W-:-:S00]  /*0470*/  NOP ;  /* 0x0000000000007918 */ /* 0x000fc00000000000 */
.L_x_2:


//--------------------- .text._Z13reluUpdateGPUPfS_S_S_fiii --------------------------
	.section	.text._Z13reluUpdateGPUPfS_S_S_fiii,"ax",@progbits
	.align	128
        .global         _Z13reluUpdateGPUPfS_S_S_fiii
        .type           _Z13reluUpdateGPUPfS_S_S_fiii,@function
        .size           _Z13reluUpdateGPUPfS_S_S_fiii,(.L_x_3 - _Z13reluUpdateGPUPfS_S_S_fiii)
        .other          _Z13reluUpdateGPUPfS_S_S_fiii,@"STO_CUDA_ENTRY STV_DEFAULT"
_Z13reluUpdateGPUPfS_S_S_fiii:
.text._Z13reluUpdateGPUPfS_S_S_fiii:
[----:B------:R-:W-:Y:S01]  /*0000*/  LDC R1, c[0x0][0x37c] ;  /* 0x0000df00ff017b82 */ /* 0x000fe20000000800 */
[----:B------:R-:W0:Y:S07]  /*0010*/  S2R R3, SR_TID.X ;  /* 0x0000000000037919 */ /* 0x000e2e0000002100 */
[----:B------:R-:W1:Y:S01]  /*0020*/  LDC.64 R8, c[0x0][0x3a8] ;  /* 0x0000ea00ff087b82 */ /* 0x000e620000000a00 */
[----:B------:R-:W1:Y:S07]  /*0030*/  LDCU UR5, c[0x0][0x3a4] ;  /* 0x00007480ff0577ac */ /* 0x000e6e0008000800 */
[----:B------:R-:W0:Y:S08]  /*0040*/  S2UR UR4, SR_CTAID.X ;  /* 0x00000000000479c3 */ /* 0x000e300000002500 */
[----:B------:R-:W0:Y:S01]  /*0050*/  LDC R0, c[0x0][0x360] ;  /* 0x0000d800ff007b82 */ /* 0x000e220000000800 */
[----:B-1----:R-:W-:-:S02]  /*0060*/  IMAD R2, R8, UR5, RZ ;  /* 0x0000000508027c24 */ /* 0x002fc4000f8e02ff */
[----:B0-----:R-:W-:Y:S02]  /*0070*/  IMAD R0, R0, UR4, R3 ;  /* 0x0000000400007c24 */ /* 0x001fe4000f8e0203 */
[----:B------:R-:W-:-:S05]  /*0080*/  IMAD R3, R2, R9, RZ ;  /* 0x0000000902037224 */ /* 0x000fca00078e02ff */
[----:B------:R-:W-:-:S13]  /*0090*/  ISETP.GT.AND P0, PT, R0, R3, PT ;  /* 0x000000030000720c */ /* 0x000fda0003f04270 */
[----:B------:R-:W-:Y:S05]  /*00a0*/  @P0 EXIT ;  /* 0x000000000000094d */ /* 0x000fea0003800000 */
[----:B------:R-:W0:Y:S01]  /*00b0*/  LDC.64 R2, c[0x0][0x388] ;  /* 0x0000e200ff027b82 */ /* 0x000e220000000a00 */
[----:B------:R-:W1:Y:S07]  /*00c0*/  LDCU.64 UR4, c[0x0][0x358] ;  /* 0x00006b00ff0477ac */ /* 0x000e6e0008000a00 */
[----:B------:R-:W2:Y:S01]  /*00d0*/  LDC.64 R4, c[0x0][0x380] ;  /* 0x0000e000ff047b82 */ /* 0x000ea20000000a00 */
[----:B------:R-:W-:Y:S01]  /*00e0*/  IMAD R9, R8, R9, RZ ;  /* 0x0000000908097224 */ /* 0x000fe200078e02ff */
[----:B------:R-:W-:Y:S01]  /*00f0*/  IABS R14, R0 ;  /* 0x00000000000e7213 */ /* 0x000fe20000000000 */
[----:B------:R-:W3:Y:S01]  /*0100*/  LDCU UR6, c[0x0][0x3a0] ;  /* 0x00007400ff0677ac */ /* 0x000ee20008000800 */
[----:B0-----:R-:W-:-:S05]  /*0110*/  IMAD.WIDE R2, R0, 0x4, R2 ;  /* 0x0000000400027825 */ /* 0x001fca00078e0202 */
[----:B-1----:R-:W3:Y:S01]  /*0120*/  LDG.E R6, desc[UR4][R2.64] ;  /* 0x0000000402067981 */ /* 0x002ee2000c1e1900 */
[----:B--2---:R-:W-:-:S05]  /*0130*/  IMAD.WIDE R4, R0, 0x4, R4 ;  /* 0x0000000400047825 */ /* 0x004fca00078e0204 */
[----:B------:R-:W3:Y:S01]  /*0140*/  LDG.E R7, desc[UR4][R4.64] ;  /* 0x0000000404077981 */ /* 0x000ee2000c1e1900 */
[----:B------:R-:W-:-:S04]  /*0150*/  IABS R8, R9 ;  /* 0x0000000900087213 */ /* 0x000fc80000000000 */
        /* <DEDUP_REMOVED lines=8> */
[----:B------:R-:W-:-:S04]  /*01e0*/  IMAD.HI.U32 R11, R11, R13, R10 ;  /* 0x0000000d0b0b7227 */ /* 0x000fc800078e000a */
[----:B------:R-:W-:Y:S02]  /*01f0*/  IMAD.MOV R13, RZ, RZ, -R15 ;  /* 0x000000ffff0d7224 */ /* 0x000fe400078e0a0f */
[----:B------:R-:W-:-:S04]  /*0200*/  IMAD.HI.U32 R11, R11, R14, RZ ;  /* 0x0000000e0b0b7227 */ /* 0x000fc800078e00ff */
        /* <DEDUP_REMOVED lines=33> */
.L_x_1:
        /* <DEDUP_REMOVED lines=14> */
.L_x_3:


//--------------------- .nv.shared.reserved.0     --------------------------
	.section	.nv.shared.reserved.0,"aw",@nobits
	.weak		__nv_reservedSMEM_offset_0_alias
	.size		__nv_reservedSMEM_offset_0_alias, 0, 64
	.other		__nv_reservedSMEM_offset_0_alias,@"STO_CUDA_RESERVED_SHARED STV_DEFAULT"
__nv_reservedSMEM_offset_0_alias:
	.zero		0
	.zero		64


//--------------------- .nv.constant0._Z12linearUpdatePfS_S_S_fii --------------------------
	.section	.nv.constant0._Z12linearUpdatePfS_S_S_fii,"a",@progbits
	.sectionflags	@""
	.align	4
.nv.constant0._Z12linearUpdatePfS_S_S_fii:
	.zero		940


//--------------------- .nv.constant0._Z13reluUpdateGPUPfS_S_S_fiii --------------------------
	.section	.nv.constant0._Z13reluUpdateGPUPfS_S_S_fiii,"a",@progbits
	.sectionflags	@""
	.align	4
.nv.constant0._Z13reluUpdateGPUPfS_S_S_fiii:
	.zero		944


//--------------------- SYMBOLS --------------------------

	.type		.nv.reservedSmem.offset0,@object
	.size		.nv.reservedSmem.offset0,0x4
